//
// Generated by NVIDIA NVVM Compiler
//
// Compiler Build ID: CL-36424714
// Cuda compilation tools, release 13.0, V13.0.88
// Based on NVVM 20.0.0
//

.version 9.0
.target sm_100
.address_size 64

	// .globl	_Z11oddevensortPiji

.visible .entry _Z11oddevensortPiji(
	.param .u64 .ptr .align 1 _Z11oddevensortPiji_param_0,
	.param .u32 _Z11oddevensortPiji_param_1,
	.param .u32 _Z11oddevensortPiji_param_2
)
{
	.reg .pred 	%p<6>;
	.reg .b32 	%r<15>;
	.reg .b64 	%rd<7>;

	ld.param.u64 	%rd4, [_Z11oddevensortPiji_param_0];
	ld.param.u32 	%r7, [_Z11oddevensortPiji_param_1];
	ld.param.u32 	%r8, [_Z11oddevensortPiji_param_2];
	cvta.to.global.u64 	%rd1, %rd4;
	mov.u32 	%r9, %tid.x;
	mov.u32 	%r10, %ntid.x;
	mov.u32 	%r11, %ctaid.x;
	mad.lo.s32 	%r1, %r10, %r11, %r9;
	setp.gt.u32 	%p1, %r1, %r7;
	@%p1 bra 	$L__BB0_8;
	setp.ne.s32 	%p2, %r8, 0;
	@%p2 bra 	$L__BB0_4;
	shl.b32 	%r14, %r1, 1;
	mul.wide.s32 	%rd6, %r14, 4;
	add.s64 	%rd2, %rd1, %rd6;
	ld.global.u32 	%r2, [%rd2];
	ld.global.u32 	%r3, [%rd2+4];
	setp.le.s32 	%p5, %r2, %r3;
	@%p5 bra 	$L__BB0_7;
	st.global.u32 	[%rd2+4], %r2;
	st.global.u32 	[%rd2], %r3;
	bra.uni 	$L__BB0_7;
$L__BB0_4:
	shl.b32 	%r4, %r1, 1;
	or.b32  	%r12, %r4, 1;
	add.s32 	%r13, %r7, -1;
	setp.ge.u32 	%p3, %r12, %r13;
	@%p3 bra 	$L__BB0_7;
	mul.wide.s32 	%rd5, %r4, 4;
	add.s64 	%rd3, %rd1, %rd5;
	ld.global.u32 	%r5, [%rd3+4];
	ld.global.u32 	%r6, [%rd3+8];
	setp.le.s32 	%p4, %r5, %r6;
	@%p4 bra 	$L__BB0_7;
	st.global.u32 	[%rd3+8], %r5;
	st.global.u32 	[%rd3+4], %r6;
$L__BB0_7:
	bar.sync 	0;
$L__BB0_8:
	ret;

}


// ===== COMPILED SASS (sm_100) =====

	.target	sm_100

	.elftype	@"ET_EXEC"


//--------------------- .note.nv.tkinfo           --------------------------
	.section	.note.nv.tkinfo,"",@"SHT_NOTE"
	.sectionflags	@"SHF_NOTE_NV_TKINFO"
	.tkinfo
        /*0018*/ 	.word	0x00000002
        /*0030*/ 	.string	""
        /*0030*/ 	.string	"ptxas"
        /*0030*/ 	.string	"Cuda compilation tools, release 13.0, V13.0.88"
        /*0030*/ 	.string	"Build cuda_13.0.r13.0/compiler.36424714_0"
        /*0030*/ 	.string	"-arch sm_100 -m 64 "



//--------------------- .note.nv.cuinfo           --------------------------
	.section	.note.nv.cuinfo,"",@"SHT_NOTE"
	.sectionflags	@"SHF_NOTE_NV_CUINFO"
        /*0018*/ 	.short	0x0002
        /*001a*/ 	.short	0x0064
        /*001c*/ 	.short	0x0082
	.zero		2


//--------------------- .nv.info                  --------------------------
	.section	.nv.info,"",@"SHT_CUDA_INFO"
	.align	4


	//----- nvinfo : EIATTR_REGCOUNT
	.align		4
        /*0000*/ 	.byte	0x04, 0x2f
        /*0002*/ 	.short	(.L_1 - .L_0)
	.align		4
.L_0:
        /*0004*/ 	.word	index@(_Z11oddevensortPiji)
        /*0008*/ 	.word	0x00000008


	//----- nvinfo : EIATTR_FRAME_SIZE
	.align		4
.L_1:
        /*000c*/ 	.byte	0x04, 0x11
        /*000e*/ 	.short	(.L_3 - .L_2)
	.align		4
.L_2:
        /*0010*/ 	.word	index@(_Z11oddevensortPiji)
        /*0014*/ 	.word	0x00000000


	//----- nvinfo : EIATTR_MIN_STACK_SIZE
	.align		4
.L_3:
        /*0018*/ 	.byte	0x04, 0x12
        /*001a*/ 	.short	(.L_5 - .L_4)
	.align		4
.L_4:
        /*001c*/ 	.word	index@(_Z11oddevensortPiji)
        /*0020*/ 	.word	0x00000000
.L_5:


//--------------------- .nv.compat                --------------------------
	.section	.nv.compat,"",@"SHT_CUDA_COMPAT_INFO"
	.align	4
        /*0000*/ 	.byte	0x02, 0x09, 0x00, 0x00, 0x02, 0x02, 0x01, 0x00, 0x02, 0x05, 0x05, 0x00, 0x03, 0x07, 0x01, 0x01
        /*0010*/ 	.byte	0x02, 0x03, 0x00, 0x00, 0x02, 0x06, 0x01, 0x00, 0x04, 0x0b, 0x08, 0x00, 0x09, 0x00, 0x00, 0x00
        /*0020*/ 	.byte	0x00, 0x00, 0x00, 0x00


//--------------------- .nv.info._Z11oddevensortPiji --------------------------
	.section	.nv.info._Z11oddevensortPiji,"",@"SHT_CUDA_INFO"
	.sectionflags	@""
	.align	4


	//----- nvinfo : EIATTR_CUDA_API_VERSION
	.align		4
        /*0000*/ 	.byte	0x04, 0x37
        /*0002*/ 	.short	(.L_7 - .L_6)
.L_6:
        /*0004*/ 	.word	0x00000082


	//----- nvinfo : EIATTR_KPARAM_INFO
	.align		4
.L_7:
        /*0008*/ 	.byte	0x04, 0x17
        /*000a*/ 	.short	(.L_9 - .L_8)
.L_8:
        /*000c*/ 	.word	0x00000000
        /*0010*/ 	.short	0x0002
        /*0012*/ 	.short	0x000c
        /*0014*/ 	.byte	0x00, 0xf0, 0x11, 0x00


	//----- nvinfo : EIATTR_KPARAM_INFO
	.align		4
.L_9:
        /*0018*/ 	.byte	0x04, 0x17
        /*001a*/ 	.short	(.L_11 - .L_10)
.L_10:
        /*001c*/ 	.word	0x00000000
        /*0020*/ 	.short	0x0001
        /*0022*/ 	.short	0x0008
        /*0024*/ 	.byte	0x00, 0xf0, 0x11, 0x00


	//----- nvinfo : EIATTR_KPARAM_INFO
	.align		4
.L_11:
        /*0028*/ 	.byte	0x04, 0x17
        /*002a*/ 	.short	(.L_13 - .L_12)
.L_12:
        /*002c*/ 	.word	0x00000000
        /*0030*/ 	.short	0x0000
        /*0032*/ 	.short	0x0000
        /*0034*/ 	.byte	0x00, 0xf5, 0x21, 0x00


	//----- nvinfo : EIATTR_SPARSE_MMA_MASK
	.align		4
.L_13:
        /*0038*/ 	.byte	0x03, 0x50
        /*003a*/ 	.short	0x0000


	//----- nvinfo : EIATTR_MAXREG_COUNT
	.align		4
        /*003c*/ 	.byte	0x03, 0x1b
        /*003e*/ 	.short	0x00ff


	//----- nvinfo : EIATTR_NUM_BARRIERS
	.align		4
        /*0040*/ 	.byte	0x02, 0x4c
        /*0042*/ 	.byte	0x01
	.zero		1


	//----- nvinfo : EIATTR_MERCURY_ISA_VERSION
	.align		4
        /*0044*/ 	.byte	0x03, 0x5f
        /*0046*/ 	.short	0x0101


	//----- nvinfo : EIATTR_VRC_CTA_INIT_COUNT
	.align		4
        /*0048*/ 	.byte	0x02, 0x4a
	.zero		1
	.zero		1


	//----- nvinfo : EIATTR_EXIT_INSTR_OFFSETS
	.align		4
        /*004c*/ 	.byte	0x04, 0x1c
        /*004e*/ 	.short	(.L_15 - .L_14)


	//   ....[0]....
.L_14:
        /*0050*/ 	.word	0x00000070


	//   ....[1]....
        /*0054*/ 	.word	0x00000250


	//----- nvinfo : EIATTR_CRS_STACK_SIZE
	.align		4
.L_15:
        /*0058*/ 	.byte	0x04, 0x1e
        /*005a*/ 	.short	(.L_17 - .L_16)
.L_16:
        /*005c*/ 	.word	0x00000000


	//----- nvinfo : EIATTR_CBANK_PARAM_SIZE
	.align		4
.L_17:
        /*0060*/ 	.byte	0x03, 0x19
        /*0062*/ 	.short	0x0010


	//----- nvinfo : EIATTR_PARAM_CBANK
	.align		4
        /*0064*/ 	.byte	0x04, 0x0a
        /*0066*/ 	.short	(.L_19 - .L_18)
	.align		4
.L_18:
        /*0068*/ 	.word	index@(.nv.constant0._Z11oddevensortPiji)
        /*006c*/ 	.short	0x0380
        /*006e*/ 	.short	0x0010


	//----- nvinfo : EIATTR_SW_WAR
	.align		4
.L_19:
        /*0070*/ 	.byte	0x04, 0x36
        /*0072*/ 	.short	(.L_21 - .L_20)
.L_20:
        /*0074*/ 	.word	0x00000008
.L_21:


//--------------------- .nv.callgraph             --------------------------
	.section	.nv.callgraph,"",@"SHT_CUDA_CALLGRAPH"
	.align	4
	.sectionentsize	8
	.align		4
        /*0000*/ 	.word	0x00000000
	.align		4
        /*0004*/ 	.word	0xffffffff
	.align		4
        /*0008*/ 	.word	0x00000000
	.align		4
        /*000c*/ 	.word	0xfffffffe
	.align		4
        /*0010*/ 	.word	0x00000000
	.align		4
        /*0014*/ 	.word	0xfffffffd
	.align		4
        /*0018*/ 	.word	0x00000000
	.align		4
        /*001c*/ 	.word	0xfffffffc


//--------------------- .text._Z11oddevensortPiji --------------------------
	.section	.text._Z11oddevensortPiji,"ax",@progbits
	.align	128
        .global         _Z11oddevensortPiji
        .type           _Z11oddevensortPiji,@function
        .size           _Z11oddevensortPiji,(.L_x_4 - _Z11oddevensortPiji)
        .other          _Z11oddevensortPiji,@"STO_CUDA_ENTRY STV_DEFAULT"
_Z11oddevensortPiji:
.text._Z11oddevensortPiji:
[----:B------:R-:W-:Y:S01]  /*0000*/  LDC R1, c[0x0][0x37c] ;  /* 0x0000df00ff017b82 */ /* 0x000fe20000000800 */
[----:B------:R-:W0:Y:S01]  /*0010*/  S2R R0, SR_TID.X ;  /* 0x0000000000007919 */ /* 0x000e220000002100 */
[----:B------:R-:W0:Y:S01]  /*0020*/  LDCU UR5, c[0x0][0x360] ;  /* 0x00006c00ff0577ac */ /* 0x000e220008000800 */
[----:B------:R-:W0:Y:S01]  /*0030*/  S2R R3, SR_CTAID.X ;  /* 0x0000000000037919 */ /* 0x000e220000002500 */
[----:B------:R-:W1:Y:S01]  /*0040*/  LDCU UR4, c[0x0][0x388] ;  /* 0x00007100ff0477ac */ /* 0x000e620008000800 */
[----:B0-----:R-:W-:-:S05]  /*0050*/  IMAD R0, R3, UR5, R0 ;  /* 0x0000000503007c24 */ /* 0x001fca000f8e0200 */
[----:B-1----:R-:W-:-:S13]  /*0060*/  ISETP.GT.U32.AND P0, PT, R0, UR4, PT ;  /* 0x0000000400007c0c */ /* 0x002fda000bf04070 */
[----:B------:R-:W-:Y:S05]  /*0070*/  @P0 EXIT ;  /* 0x000000000000094d */ /* 0x000fea0003800000 */
[----:B------:R-:W0:Y:S01]  /*0080*/  LDCU UR5, c[0x0][0x38c] ;  /* 0x00007180ff0577ac */ /* 0x000e220008000800 */
[----:B------:R-:W-:Y:S01]  /*0090*/  BSSY.RECONVERGENT B0, `(.L_x_0) ;  /* 0x000001a000007945 */ /* 0x000fe20003800200 */
[----:B------:R-:W1:Y:S01]  /*00a0*/  LDCU.64 UR6, c[0x0][0x358] ;  /* 0x00006b00ff0677ac */ /* 0x000e620008000a00 */
[----:B0-----:R-:W-:-:S09]  /*00b0*/  UISETP.NE.AND UP0, UPT, UR5, URZ, UPT ;  /* 0x000000ff0500728c */ /* 0x001fd2000bf05270 */
[----:B-1----:R-:W-:Y:S05]  /*00c0*/  BRA.U UP0, `(.L_x_1) ;  /* 0x0000000100287547 */ /* 0x002fea000b800000 */
[----:B------:R-:W0:Y:S01]  /*00d0*/  LDC.64 R2, c[0x0][0x380] ;  /* 0x0000e000ff027b82 */ /* 0x000e220000000a00 */
[----:B------:R-:W-:-:S04]  /*00e0*/  IMAD.SHL.U32 R5, R0, 0x2, RZ ;  /* 0x0000000200057824 */ /* 0x000fc800078e00ff */
[----:B0-----:R-:W-:-:S05]  /*00f0*/  IMAD.WIDE R2, R5, 0x4, R2 ;  /* 0x0000000405027825 */ /* 0x001fca00078e0202 */
[----:B------:R-:W2:Y:S04]  /*0100*/  LDG.E R5, desc[UR6][R2.64] ;  /* 0x0000000602057981 */ /* 0x000ea8000c1e1900 */
[----:B------:R-:W2:Y:S02]  /*0110*/  LDG.E R0, desc[UR6][R2.64+0x4] ;  /* 0x0000040602007981 */ /* 0x000ea4000c1e1900 */
[----:B--2---:R-:W-:-:S13]  /*0120*/  ISETP.GT.AND P0, PT, R5, R0, PT ;  /* 0x000000000500720c */ /* 0x004fda0003f04270 */
[----:B------:R-:W-:Y:S05]  /*0130*/  @!P0 BRA `(.L_x_2) ;  /* 0x00000000003c8947 */ /* 0x000fea0003800000 */
[----:B------:R0:W-:Y:S04]  /*0140*/  STG.E desc[UR6][R2.64+0x4], R5 ;  /* 0x0000040502007986 */ /* 0x0001e8000c101906 */
[----:B------:R0:W-:Y:S01]  /*0150*/  STG.E desc[UR6][R2.64], R0 ;  /* 0x0000000002007986 */ /* 0x0001e2000c101906 */
[----:B------:R-:W-:Y:S05]  /*0160*/  BRA `(.L_x_2) ;  /* 0x0000000000307947 */ /* 0x000fea0003800000 */
.L_x_1:
[----:B------:R-:W-:Y:S01]  /*0170*/  SHF.L.U32 R5, R0, 0x1, RZ ;  /* 0x0000000100057819 */ /* 0x000fe200000006ff */
[----:B------:R-:W-:-:S04]  /*0180*/  UIADD3 UR4, UPT, UPT, UR4, -0x1, URZ ;  /* 0xffffffff04047890 */ /* 0x000fc8000fffe0ff */
[----:B------:R-:W-:-:S05]  /*0190*/  VIADD R0, R5, 0x1 ;  /* 0x0000000105007836 */ /* 0x000fca0000000000 */
[----:B------:R-:W-:-:S13]  /*01a0*/  ISETP.GE.U32.AND P0, PT, R0, UR4, PT ;  /* 0x0000000400007c0c */ /* 0x000fda000bf06070 */
[----:B------:R-:W-:Y:S05]  /*01b0*/  @P0 BRA `(.L_x_2) ;  /* 0x00000000001c0947 */ /* 0x000fea0003800000 */
[----:B------:R-:W0:Y:S02]  /*01c0*/  LDC.64 R2, c[0x0][0x380] ;  /* 0x0000e000ff027b82 */ /* 0x000e240000000a00 */
[----:B0-----:R-:W-:-:S05]  /*01d0*/  IMAD.WIDE R2, R5, 0x4, R2 ;  /* 0x0000000405027825 */ /* 0x001fca00078e0202 */
[----:B------:R-:W2:Y:S04]  /*01e0*/  LDG.E R5, desc[UR6][R2.64+0x4] ;  /* 0x0000040602057981 */ /* 0x000ea8000c1e1900 */
[----:B------:R-:W2:Y:S02]  /*01f0*/  LDG.E R0, desc[UR6][R2.64+0x8] ;  /* 0x0000080602007981 */ /* 0x000ea4000c1e1900 */
[----:B--2---:R-:W-:-:S13]  /*0200*/  ISETP.GT.AND P0, PT, R5, R0, PT ;  /* 0x000000000500720c */ /* 0x004fda0003f04270 */
[----:B------:R1:W-:Y:S04]  /*0210*/  @P0 STG.E desc[UR6][R2.64+0x8], R5 ;  /* 0x0000080502000986 */ /* 0x0003e8000c101906 */
[----:B------:R1:W-:Y:S02]  /*0220*/  @P0 STG.E desc[UR6][R2.64+0x4], R0 ;  /* 0x0000040002000986 */ /* 0x0003e4000c101906 */
.L_x_2:
[----:B------:R-:W-:Y:S05]  /*0230*/  BSYNC.RECONVERGENT B0 ;  /* 0x0000000000007941 */ /* 0x000fea0003800200 */
.L_x_0:
[----:B------:R-:W-:Y:S06]  /*0240*/  BAR.SYNC.DEFER_BLOCKING 0x0 ;  /* 0x0000000000007b1d */ /* 0x000fec0000010000 */
[----:B------:R-:W-:Y:S05]  /*0250*/  EXIT ;  /* 0x000000000000794d */ /* 0x000fea0003800000 */
.L_x_3:
[----:B------:R-:W-:-:S00]  /*0260*/  BRA `(.L_x_3) ;  /* 0xfffffffc00fc7947 */ /* 0x000fc0000383ffff */
[----:B------:R-:W-:-:S00]  /*0270*/  NOP ;  /* 0x0000000000007918 */ /* 0x000fc00000000000 */
        /* <DEDUP_REMOVED lines=8> */
.L_x_4:


//--------------------- .nv.shared.reserved.0     --------------------------
	.section	.nv.shared.reserved.0,"aw",@nobits
	.weak		__nv_reservedSMEM_offset_0_alias
	.size		__nv_reservedSMEM_offset_0_alias, 0, 64
	.other		__nv_reservedSMEM_offset_0_alias,@"STO_CUDA_RESERVED_SHARED STV_DEFAULT"
__nv_reservedSMEM_offset_0_alias:
	.zero		0
	.zero		64


//--------------------- .nv.constant0._Z11oddevensortPiji --------------------------
	.section	.nv.constant0._Z11oddevensortPiji,"a",@progbits
	.sectionflags	@""
	.align	4
.nv.constant0._Z11oddevensortPiji:
	.zero		912


//--------------------- SYMBOLS --------------------------

	.type		.nv.reservedSmem.offset0,@object
	.size		.nv.reservedSmem.offset0,0x4
